	.headerflags	@"EF_CUDA_TEXMODE_UNIFIED EF_CUDA_64BIT_ADDRESS EF_CUDA_ACCELERATORS EF_CUDA_SM90 EF_CUDA_VIRTUAL_SM(EF_CUDA_SM90)"
	.elftype	@"ET_EXEC"


//--------------------- .nv.info                  --------------------------
	.section	.nv.info,"",@"SHT_CUDA_INFO"
	.align	4


	//----- nvinfo : EIATTR_REGCOUNT
	.align		4
        /*0000*/ 	.byte	0x04, 0x2f
        /*0002*/ 	.short	(.L_3 - .L_2)
	.align		4
.L_2:
        /*0004*/ 	.word	index@(triton_poi_fused__native_batch_norm_legit_no_training_relu_48)
        /*0008*/ 	.word	0x00000022


	//----- nvinfo : EIATTR_MIN_STACK_SIZE
	.align		4
.L_3:
        /*000c*/ 	.byte	0x04, 0x12
        /*000e*/ 	.short	(.L_5 - .L_4)
	.align		4
.L_4:
        /*0010*/ 	.word	index@(triton_poi_fused__native_batch_norm_legit_no_training_relu_48)
        /*0014*/ 	.word	0x00000000


	//----- nvinfo : EIATTR_FRAME_SIZE
	.align		4
.L_5:
        /*0018*/ 	.byte	0x04, 0x11
        /*001a*/ 	.short	(.L_7 - .L_6)
	.align		4
.L_6:
        /*001c*/ 	.word	index@(triton_poi_fused__native_batch_norm_legit_no_training_relu_48)
        /*0020*/ 	.word	0x00000000


	//----- nvinfo : EIATTR_MIN_STACK_SIZE
	.align		4
.L_7:
        /*0024*/ 	.byte	0x04, 0x12
        /*0026*/ 	.short	(.L_9 - .L_8)
	.align		4
.L_8:
        /*0028*/ 	.word	index@(triton_poi_fused__native_batch_norm_legit_no_training_relu_48)
        /*002c*/ 	.word	0x00000000
.L_9:


//--------------------- .nv.info.triton_poi_fused__native_batch_norm_legit_no_training_relu_48 --------------------------
	.section	.nv.info.triton_poi_fused__native_batch_norm_legit_no_training_relu_48,"",@"SHT_CUDA_INFO"
	.sectionflags	@""
	.align	4


	//----- nvinfo : EIATTR_CUDA_API_VERSION
	.align		4
        /*0000*/ 	.byte	0x04, 0x37
        /*0002*/ 	.short	(.L_11 - .L_10)
.L_10:
        /*0004*/ 	.word	0x0000007c


	//----- nvinfo : EIATTR_KPARAM_INFO
	.align		4
.L_11:
        /*0008*/ 	.byte	0x04, 0x17
        /*000a*/ 	.short	(.L_13 - .L_12)
.L_12:
        /*000c*/ 	.word	0x00000000
        /*0010*/ 	.short	0x0006
        /*0012*/ 	.short	0x0030
        /*0014*/ 	.byte	0x00, 0xf0, 0x11, 0x00


	//----- nvinfo : EIATTR_KPARAM_INFO
	.align		4
.L_13:
        /*0018*/ 	.byte	0x04, 0x17
        /*001a*/ 	.short	(.L_15 - .L_14)
.L_14:
        /*001c*/ 	.word	0x00000000
        /*0020*/ 	.short	0x0005
        /*0022*/ 	.short	0x0028
        /*0024*/ 	.byte	0x00, 0xf4, 0x21, 0x00


	//----- nvinfo : EIATTR_KPARAM_INFO
	.align		4
.L_15:
        /*0028*/ 	.byte	0x04, 0x17
        /*002a*/ 	.short	(.L_17 - .L_16)
.L_16:
        /*002c*/ 	.word	0x00000000
        /*0030*/ 	.short	0x0004
        /*0032*/ 	.short	0x0020
        /*0034*/ 	.byte	0x00, 0xf4, 0x21, 0x00


	//----- nvinfo : EIATTR_KPARAM_INFO
	.align		4
.L_17:
        /*0038*/ 	.byte	0x04, 0x17
        /*003a*/ 	.short	(.L_19 - .L_18)
.L_18:
        /*003c*/ 	.word	0x00000000
        /*0040*/ 	.short	0x0003
        /*0042*/ 	.short	0x0018
        /*0044*/ 	.byte	0x00, 0xf4, 0x21, 0x00


	//----- nvinfo : EIATTR_KPARAM_INFO
	.align		4
.L_19:
        /*0048*/ 	.byte	0x04, 0x17
        /*004a*/ 	.short	(.L_21 - .L_20)
.L_20:
        /*004c*/ 	.word	0x00000000
        /*0050*/ 	.short	0x0002
        /*0052*/ 	.short	0x0010
        /*0054*/ 	.byte	0x00, 0xf4, 0x21, 0x00


	//----- nvinfo : EIATTR_KPARAM_INFO
	.align		4
.L_21:
        /*0058*/ 	.byte	0x04, 0x17
        /*005a*/ 	.short	(.L_23 - .L_22)
.L_22:
        /*005c*/ 	.word	0x00000000
        /*0060*/ 	.short	0x0001
        /*0062*/ 	.short	0x0008
        /*0064*/ 	.byte	0x00, 0xf4, 0x21, 0x00


	//----- nvinfo : EIATTR_KPARAM_INFO
	.align		4
.L_23:
        /*0068*/ 	.byte	0x04, 0x17
        /*006a*/ 	.short	(.L_25 - .L_24)
.L_24:
        /*006c*/ 	.word	0x00000000
        /*0070*/ 	.short	0x0000
        /*0072*/ 	.short	0x0000
        /*0074*/ 	.byte	0x00, 0xf4, 0x21, 0x00


	//----- nvinfo : EIATTR_SPARSE_MMA_MASK
	.align		4
.L_25:
        /*0078*/ 	.byte	0x03, 0x50
        /*007a*/ 	.short	0x0000


	//----- nvinfo : EIATTR_MAXREG_COUNT
	.align		4
        /*007c*/ 	.byte	0x03, 0x1b
        /*007e*/ 	.short	0x00ff


	//----- nvinfo : EIATTR_EXIT_INSTR_OFFSETS
	.align		4
        /*0080*/ 	.byte	0x04, 0x1c
        /*0082*/ 	.short	(.L_27 - .L_26)


	//   ....[0]....
.L_26:
        /*0084*/ 	.word	0x00000bc0


	//   ....[1]....
        /*0088*/ 	.word	0x00000be0


	//----- nvinfo : EIATTR_REQNTID
	.align		4
.L_27:
        /*008c*/ 	.byte	0x04, 0x10
        /*008e*/ 	.short	(.L_29 - .L_28)
.L_28:
        /*0090*/ 	.word	0x00000080
        /*0094*/ 	.word	0x00000001
        /*0098*/ 	.word	0x00000001


	//----- nvinfo : EIATTR_CBANK_PARAM_SIZE
	.align		4
.L_29:
        /*009c*/ 	.byte	0x03, 0x19
        /*009e*/ 	.short	0x0034


	//----- nvinfo : EIATTR_PARAM_CBANK
	.align		4
        /*00a0*/ 	.byte	0x04, 0x0a
        /*00a2*/ 	.short	(.L_31 - .L_30)
	.align		4
.L_30:
        /*00a4*/ 	.word	index@(.nv.constant0.triton_poi_fused__native_batch_norm_legit_no_training_relu_48)
        /*00a8*/ 	.short	0x0210
        /*00aa*/ 	.short	0x0034


	//----- nvinfo : EIATTR_SW_WAR
	.align		4
.L_31:
        /*00ac*/ 	.byte	0x04, 0x36
        /*00ae*/ 	.short	(.L_33 - .L_32)
.L_32:
        /*00b0*/ 	.word	0x00000008
.L_33:


//--------------------- .nv.callgraph             --------------------------
	.section	.nv.callgraph,"",@"SHT_CUDA_CALLGRAPH"
	.align	4
	.sectionentsize	8
	.align		4
        /*0000*/ 	.word	0x00000000
	.align		4
        /*0004*/ 	.word	0xffffffff
	.align		4
        /*0008*/ 	.word	0x00000000
	.align		4
        /*000c*/ 	.word	0xfffffffe
	.align		4
        /*0010*/ 	.word	0x00000000
	.align		4
        /*0014*/ 	.word	0xfffffffd
	.align		4
        /*0018*/ 	.word	0x00000000
	.align		4
        /*001c*/ 	.word	0xfffffffc


//--------------------- .nv.constant4             --------------------------
	.section	.nv.constant4,"a",@progbits
	.align	8
	.align		8
.nv.constant4:
        /*0000*/ 	.dword	_$_str
	.align		8
        /*0008*/ 	.dword	_$_str_$_2


//--------------------- .text.triton_poi_fused__native_batch_norm_legit_no_training_relu_48 --------------------------
	.section	.text.triton_poi_fused__native_batch_norm_legit_no_training_relu_48,"ax",@progbits
	.align	128
        .global         triton_poi_fused__native_batch_norm_legit_no_training_relu_48
        .type           triton_poi_fused__native_batch_norm_legit_no_training_relu_48,@function
        .size           triton_poi_fused__native_batch_norm_legit_no_training_relu_48,(.L_x_1 - triton_poi_fused__native_batch_norm_legit_no_training_relu_48)
        .other          triton_poi_fused__native_batch_norm_legit_no_training_relu_48,@"STO_CUDA_ENTRY STV_DEFAULT"
triton_poi_fused__native_batch_norm_legit_no_training_relu_48:
.text.triton_poi_fused__native_batch_norm_legit_no_training_relu_48:
[----:B------:R-:W0:Y:S01]  /*0000*/  LDC R1, c[0x0][0x28] ;  /* 0x00000a00ff017b82 */ /* 0x000e220000000800 */
[----:B------:R-:W1:Y:S01]  /*0010*/  S2R R0, SR_TID.X ;  /* 0x0000000000007919 */ /* 0x000e620000002100 */
[----:B------:R-:W-:-:S06]  /*0020*/  HFMA2.MMA R2, -RZ, RZ, 0, 0 ;  /* 0x00000000ff027435 */ /* 0x000fcc00000001ff */
[----:B------:R-:W2:Y:S01]  /*0030*/  LDC.64 R24, c[0x0][0x210] ;  /* 0x00008400ff187b82 */ /* 0x000ea20000000a00 */
[----:B------:R-:W-:Y:S01]  /*0040*/  CS2R R6, SRZ ;  /* 0x0000000000067805 */ /* 0x000fe2000001ff00 */
[----:B------:R-:W3:Y:S01]  /*0050*/  S2R R3, SR_CTAID.X ;  /* 0x0000000000037919 */ /* 0x000ee20000002500 */
[----:B------:R-:W-:Y:S02]  /*0060*/  CS2R R8, SRZ ;  /* 0x0000000000087805 */ /* 0x000fe4000001ff00 */
[----:B------:R-:W-:Y:S01]  /*0070*/  CS2R R10, SRZ ;  /* 0x00000000000a7805 */ /* 0x000fe2000001ff00 */
[----:B------:R-:W-:Y:S02]  /*0080*/  ULDC.64 UR4, c[0x0][0x208] ;  /* 0x0000820000047ab9 */ /* 0x000fe40000000a00 */
[----:B------:R-:W4:Y:S01]  /*0090*/  LDC.64 R20, c[0x0][0x218] ;  /* 0x00008600ff147b82 */ /* 0x000f220000000a00 */
[----:B------:R-:W-:-:S07]  /*00a0*/  MOV R14, RZ ;  /* 0x000000ff000e7202 */ /* 0x000fce0000000f00 */
[----:B------:R-:W5:Y:S01]  /*00b0*/  LDC.64 R26, c[0x0][0x220] ;  /* 0x00008800ff1a7b82 */ /* 0x000f620000000a00 */
[----:B------:R-:W-:Y:S02]  /*00c0*/  CS2R R22, SRZ ;  /* 0x0000000000167805 */ /* 0x000fe4000001ff00 */
[----:B------:R-:W-:-:S05]  /*00d0*/  CS2R R18, SRZ ;  /* 0x0000000000127805 */ /* 0x000fca000001ff00 */
[----:B------:R-:W5:Y:S01]  /*00e0*/  LDC.64 R30, c[0x0][0x230] ;  /* 0x00008c00ff1e7b82 */ /* 0x000f620000000a00 */
[----:B-1----:R-:W-:-:S04]  /*00f0*/  SHF.L.U32 R0, R0, 0x2, RZ ;  /* 0x0000000200007819 */ /* 0x002fc800000006ff */
[----:B------:R-:W-:-:S04]  /*0100*/  LOP3.LUT R0, R0, 0x1fc, RZ, 0xc0, !PT ;  /* 0x000001fc00007812 */ /* 0x000fc800078ec0ff */
[----:B---3--:R-:W-:-:S04]  /*0110*/  LEA R3, R3, R0, 0xa ;  /* 0x0000000003037211 */ /* 0x008fc800078e50ff */
[C---:B------:R-:W-:Y:S01]  /*0120*/  ISETP.GE.AND P1, PT, R3.reuse, 0x55c00, PT ;  /* 0x00055c000300780c */ /* 0x040fe20003f26270 */
[----:B------:R-:W-:-:S04]  /*0130*/  IMAD.HI R0, R3, -0x6db6db6d, R2 ;  /* 0x9249249303007827 */ /* 0x000fc800078e0202 */
[----:B--2---:R-:W-:Y:S01]  /*0140*/  IMAD.WIDE R24, R3, 0x4, R24 ;  /* 0x0000000403187825 */ /* 0x004fe200078e0218 */
[----:B------:R-:W-:-:S04]  /*0150*/  SHF.R.U32.HI R5, RZ, 0x1f, R0 ;  /* 0x0000001fff057819 */ /* 0x000fc80000011600 */
[----:B------:R-:W-:Y:S02]  /*0160*/  LEA.HI.SX32 R2, R0, R5, 0x18 ;  /* 0x0000000500027211 */ /* 0x000fe400078fc2ff */
[----:B------:R-:W-:Y:S01]  /*0170*/  CS2R R4, SRZ ;  /* 0x0000000000047805 */ /* 0x000fe2000001ff00 */
[----:B------:R-:W2:Y:S02]  /*0180*/  @!P1 LDG.E.128 R8, desc[UR4][R24.64] ;  /* 0x0000000418089981 */ /* 0x000ea4000c1e1d00 */
[----:B------:R-:W-:-:S04]  /*0190*/  IMAD R0, R2, -0x1c0, R3 ;  /* 0xfffffe4002007824 */ /* 0x000fc800078e0203 */
[----:B----4-:R-:W-:-:S05]  /*01a0*/  IMAD.WIDE R12, R0, 0x4, R20 ;  /* 0x00000004000c7825 */ /* 0x010fca00078e0214 */
[----:B------:R1:W2:Y:S01]  /*01b0*/  @!P1 LDG.E.EL.128 R4, desc[UR4][R12.64] ;  /* 0x000000040c049981 */ /* 0x0002a2000c2e1d00 */
[----:B------:R-:W-:-:S05]  /*01c0*/  IADD3 R15, R3, 0x200, RZ ;  /* 0x00000200030f7810 */ /* 0x000fca0007ffe0ff */
[----:B------:R-:W-:-:S05]  /*01d0*/  IMAD.HI R2, R15, -0x6db6db6d, R14 ;  /* 0x924924930f027827 */ /* 0x000fca00078e020e */
[----:B------:R-:W-:-:S04]  /*01e0*/  SHF.R.U32.HI R17, RZ, 0x1f, R2 ;  /* 0x0000001fff117819 */ /* 0x000fc80000011602 */
[----:B------:R-:W-:Y:S02]  /*01f0*/  LEA.HI.SX32 R17, R2, R17, 0x18 ;  /* 0x0000001102117211 */ /* 0x000fe400078fc2ff */
[----:B------:R-:W-:-:S03]  /*0200*/  ISETP.GE.AND P0, PT, R15, 0x55c00, PT ;  /* 0x00055c000f00780c */ /* 0x000fc60003f06270 */
[----:B------:R-:W-:Y:S01]  /*0210*/  IMAD R2, R17, -0x1c0, R15 ;  /* 0xfffffe4011027824 */ /* 0x000fe200078e020f */
[----:B------:R-:W-:Y:S01]  /*0220*/  HFMA2.MMA R15, -RZ, RZ, 0, 0 ;  /* 0x00000000ff0f7435 */ /* 0x000fe200000001ff */
[----:B-1----:R-:W-:Y:S02]  /*0230*/  CS2R R12, SRZ ;  /* 0x00000000000c7805 */ /* 0x002fe4000001ff00 */
[----:B------:R-:W-:Y:S01]  /*0240*/  IMAD.WIDE R28, R2, 0x4, R20 ;  /* 0x00000004021c7825 */ /* 0x000fe200078e0214 */
[----:B------:R-:W-:-:S06]  /*0250*/  CS2R R20, SRZ ;  /* 0x0000000000147805 */ /* 0x000fcc000001ff00 */
[----:B------:R1:W3:Y:S02]  /*0260*/  @!P0 LDG.E.128 R20, desc[UR4][R24.64+0x800] ;  /* 0x0008000418148981 */ /* 0x0002e4000c1e1d00 */
[----:B-1----:R-:W-:Y:S02]  /*0270*/  CS2R R24, SRZ ;  /* 0x0000000000187805 */ /* 0x002fe4000001ff00 */
[----:B------:R-:W-:-:S06]  /*0280*/  CS2R R16, SRZ ;  /* 0x0000000000107805 */ /* 0x000fcc000001ff00 */
[----:B------:R-:W3:Y:S01]  /*0290*/  @!P0 LDG.E.EL.128 R16, desc[UR4][R28.64] ;  /* 0x000000041c108981 */ /* 0x000ee2000c2e1d00 */
[----:B--2---:R-:W-:Y:S01]  /*02a0*/  FADD R4, -R4, R8 ;  /* 0x0000000804047221 */ /* 0x004fe20000000100 */
[----:B------:R-:W-:Y:S01]  /*02b0*/  FADD R5, -R5, R9 ;  /* 0x0000000905057221 */ /* 0x000fe20000000100 */
[----:B-----5:R-:W-:-:S05]  /*02c0*/  IMAD.WIDE R8, R0, 0x4, R26 ;  /* 0x0000000400087825 */ /* 0x020fca00078e021a */
[----:B------:R1:W2:Y:S02]  /*02d0*/  @!P1 LDG.E.EL.128 R12, desc[UR4][R8.64] ;  /* 0x00000004080c9981 */ /* 0x0002a4000c2e1d00 */
[----:B-1----:R-:W-:Y:S01]  /*02e0*/  IMAD.WIDE R8, R2, 0x4, R26 ;  /* 0x0000000402087825 */ /* 0x002fe200078e021a */
[----:B------:R-:W-:-:S06]  /*02f0*/  CS2R R26, SRZ ;  /* 0x00000000001a7805 */ /* 0x000fcc000001ff00 */
[----:B------:R1:W4:Y:S01]  /*0300*/  @!P0 LDG.E.EL.128 R24, desc[UR4][R8.64] ;  /* 0x0000000408188981 */ /* 0x000322000c2e1d00 */
[----:B------:R-:W-:Y:S01]  /*0310*/  FADD R6, -R6, R10 ;  /* 0x0000000a06067221 */ /* 0x000fe20000000100 */
[----:B------:R-:W-:Y:S01]  /*0320*/  FADD R7, -R7, R11 ;  /* 0x0000000b07077221 */ /* 0x000fe20000000100 */
[----:B---3--:R-:W-:Y:S01]  /*0330*/  FADD R23, -R19, R23 ;  /* 0x0000001713177221 */ /* 0x008fe20000000100 */
[----:B------:R-:W-:Y:S01]  /*0340*/  FADD R17, -R17, R21 ;  /* 0x0000001511117221 */ /* 0x000fe20000000100 */
[----:B------:R-:W-:Y:S01]  /*0350*/  FADD R16, -R16, R20 ;  /* 0x0000001410107221 */ /* 0x000fe20000000100 */
[----:B------:R-:W-:Y:S01]  /*0360*/  FADD R18, -R18, R22 ;  /* 0x0000001612127221 */ /* 0x000fe20000000100 */
[----:B--2---:R-:W-:-:S04]  /*0370*/  FADD R28, R12, 0.0010000000474974513054 ;  /* 0x3a83126f0c1c7421 */ /* 0x004fc80000000000 */
[----:B-1----:R-:W1:Y:S01]  /*0380*/  MUFU.SQRT R8, R28 ;  /* 0x0000001c00087308 */ /* 0x002e620000002000 */
[----:B------:R-:W-:Y:S01]  /*0390*/  FADD R29, R13, 0.0010000000474974513054 ;  /* 0x3a83126f0d1d7421 */ /* 0x000fe20000000000 */
[----:B------:R-:W-:Y:S01]  /*03a0*/  FADD R10, R14, 0.0010000000474974513054 ;  /* 0x3a83126f0e0a7421 */ /* 0x000fe20000000000 */
[----:B------:R-:W-:-:S05]  /*03b0*/  FADD R15, R15, 0.0010000000474974513054 ;  /* 0x3a83126f0f0f7421 */ /* 0x000fca0000000000 */
[----:B------:R-:W2:Y:S08]  /*03c0*/  MUFU.SQRT R9, R29 ;  /* 0x0000001d00097308 */ /* 0x000eb00000002000 */
[----:B------:R-:W3:Y:S01]  /*03d0*/  MUFU.SQRT R10, R10 ;  /* 0x0000000a000a7308 */ /* 0x000ee20000002000 */
[C---:B-1----:R-:W-:Y:S02]  /*03e0*/  FSETP.GT.AND P4, PT, R8.reuse, 8.50705917302346158658e+37, PT ;  /* 0x7e8000000800780b */ /* 0x042fe40003f84000 */
[----:B------:R-:W-:-:S05]  /*03f0*/  FSETP.GEU.AND P2, PT, R8, 1.175494350822287508e-38, PT ;  /* 0x008000000800780b */ /* 0x000fca0003f4e000 */
[----:B------:R1:W5:Y:S01]  /*0400*/  MUFU.SQRT R12, R15 ;  /* 0x0000000f000c7308 */ /* 0x0003620000002000 */
[----:B----4-:R-:W-:Y:S01]  /*0410*/  FADD R25, R25, 0.0010000000474974513054 ;  /* 0x3a83126f19197421 */ /* 0x010fe20000000000 */
[----:B--2---:R-:W-:Y:S01]  /*0420*/  FSETP.GT.AND P5, PT, R9, 8.50705917302346158658e+37, PT ;  /* 0x7e8000000900780b */ /* 0x004fe20003fa4000 */
[----:B------:R-:W-:Y:S01]  /*0430*/  FADD R24, R24, 0.0010000000474974513054 ;  /* 0x3a83126f18187421 */ /* 0x000fe20000000000 */
[----:B------:R-:W-:Y:S01]  /*0440*/  FADD R26, R26, 0.0010000000474974513054 ;  /* 0x3a83126f1a1a7421 */ /* 0x000fe20000000000 */
[----:B-1----:R-:W-:-:S03]  /*0450*/  MOV R15, 0x3e800000 ;  /* 0x3e800000000f7802 */ /* 0x002fc60000000f00 */
[----:B------:R1:W2:Y:S01]  /*0460*/  MUFU.SQRT R14, R25 ;  /* 0x00000019000e7308 */ /* 0x0002a20000002000 */
[----:B---3--:R-:W-:Y:S01]  /*0470*/  FSETP.GT.AND P3, PT, R10, 8.50705917302346158658e+37, PT ;  /* 0x7e8000000a00780b */ /* 0x008fe20003f64000 */
[----:B------:R-:W-:Y:S01]  /*0480*/  @P4 FMUL R8, R8, 0.25 ;  /* 0x3e80000008084820 */ /* 0x000fe20000400000 */
[----:B-1----:R-:W-:-:S05]  /*0490*/  FSEL R25, R15, 1, P4 ;  /* 0x3f8000000f197808 */ /* 0x002fca0002000000 */
[----:B------:R-:W1:Y:S01]  /*04a0*/  MUFU.SQRT R13, R24 ;  /* 0x00000018000d7308 */ /* 0x000e620000002000 */
[----:B------:R-:W-:Y:S01]  /*04b0*/  FSETP.GEU.AND P4, PT, R9, 1.175494350822287508e-38, PT ;  /* 0x008000000900780b */ /* 0x000fe20003f8e000 */
[----:B------:R-:W-:Y:S01]  /*04c0*/  @!P2 FMUL R8, R8, 16777216 ;  /* 0x4b8000000808a820 */ /* 0x000fe20000400000 */
[----:B-----5:R-:W-:-:S05]  /*04d0*/  FSETP.GT.AND P6, PT, R12, 8.50705917302346158658e+37, PT ;  /* 0x7e8000000c00780b */ /* 0x020fca0003fc4000 */
[----:B------:R-:W3:Y:S01]  /*04e0*/  MUFU.SQRT R11, R26 ;  /* 0x0000001a000b7308 */ /* 0x000ee20000002000 */
[----:B------:R-:W-:Y:S01]  /*04f0*/  @P5 FMUL R9, R9, 0.25 ;  /* 0x3e80000009095820 */ /* 0x000fe20000400000 */
[----:B------:R-:W-:Y:S01]  /*0500*/  FADD R27, R27, 0.0010000000474974513054 ;  /* 0x3a83126f1b1b7421 */ /* 0x000fe20000000000 */
[----:B------:R-:W-:-:S05]  /*0510*/  FSEL R19, R15, 1, P3 ;  /* 0x3f8000000f137808 */ /* 0x000fca0001800000 */
[----:B------:R4:W5:Y:S01]  /*0520*/  MUFU.RCP R24, R8 ;  /* 0x0000000800187308 */ /* 0x0009620000001000 */
[----:B------:R-:W-:Y:S01]  /*0530*/  @!P4 FMUL R9, R9, 16777216 ;  /* 0x4b8000000909c820 */ /* 0x000fe20000400000 */
[----:B------:R-:W-:Y:S01]  /*0540*/  @!P2 FMUL R25, R25, 16777216 ;  /* 0x4b8000001919a820 */ /* 0x000fe20000400000 */
[----:B----4-:R-:W-:Y:S02]  /*0550*/  FSEL R8, R15, 1, P5 ;  /* 0x3f8000000f087808 */ /* 0x010fe40002800000 */
[C---:B------:R-:W-:Y:S01]  /*0560*/  FSETP.GEU.AND P5, PT, R10.reuse, 1.175494350822287508e-38, PT ;  /* 0x008000000a00780b */ /* 0x040fe20003fae000 */
[----:B------:R-:W-:Y:S01]  /*0570*/  @P3 FMUL R10, R10, 0.25 ;  /* 0x3e8000000a0a3820 */ /* 0x000fe20000400000 */
[----:B------:R-:W-:Y:S01]  /*0580*/  FSETP.GEU.AND P3, PT, R12, 1.175494350822287508e-38, PT ;  /* 0x008000000c00780b */ /* 0x000fe20003f6e000 */
[----:B------:R-:W4:Y:S01]  /*0590*/  MUFU.SQRT R21, R27 ;  /* 0x0000001b00157308 */ /* 0x000f220000002000 */
[----:B------:R-:W-:Y:S01]  /*05a0*/  @!P4 FMUL R8, R8, 16777216 ;  /* 0x4b8000000808c820 */ /* 0x000fe20000400000 */
[----:B--2---:R-:W-:Y:S01]  /*05b0*/  FSETP.GT.AND P4, PT, R14, 8.50705917302346158658e+37, PT ;  /* 0x7e8000000e00780b */ /* 0x004fe20003f84000 */
[----:B------:R-:W-:Y:S01]  /*05c0*/  @P6 FMUL R12, R12, 0.25 ;  /* 0x3e8000000c0c6820 */ /* 0x000fe20000400000 */
[----:B-1----:R-:W-:-:S02]  /*05d0*/  FSETP.GT.AND P2, PT, R13, 8.50705917302346158658e+37, PT ;  /* 0x7e8000000d00780b */ /* 0x002fc40003f44000 */
[----:B------:R-:W-:Y:S02]  /*05e0*/  FSEL R20, R15, 1, P6 ;  /* 0x3f8000000f147808 */ /* 0x000fe40003000000 */
[----:B---3--:R-:W-:Y:S01]  /*05f0*/  FSETP.GT.AND P6, PT, R11, 8.50705917302346158658e+37, PT ;  /* 0x7e8000000b00780b */ /* 0x008fe20003fc4000 */
[----:B-----5:R-:W-:Y:S01]  /*0600*/  FMUL R24, R24, R25 ;  /* 0x0000001918187220 */ /* 0x020fe20000400000 */
[----:B------:R-:W-:Y:S02]  /*0610*/  @!P5 FMUL R10, R10, 16777216 ;  /* 0x4b8000000a0ad820 */ /* 0x000fe40000400000 */
[----:B------:R-:W-:Y:S01]  /*0620*/  @!P3 FMUL R12, R12, 16777216 ;  /* 0x4b8000000c0cb820 */ /* 0x000fe20000400000 */
[----:B------:R-:W-:Y:S01]  /*0630*/  @!P3 FMUL R20, R20, 16777216 ;  /* 0x4b8000001414b820 */ /* 0x000fe20000400000 */
[C---:B------:R-:W-:Y:S01]  /*0640*/  FSETP.GEU.AND P3, PT, R14.reuse, 1.175494350822287508e-38, PT ;  /* 0x008000000e00780b */ /* 0x040fe20003f6e000 */
[----:B------:R-:W-:Y:S01]  /*0650*/  @!P5 FMUL R19, R19, 16777216 ;  /* 0x4b8000001313d820 */ /* 0x000fe20000400000 */
[----:B------:R-:W-:Y:S01]  /*0660*/  @P4 FMUL R14, R14, 0.25 ;  /* 0x3e8000000e0e4820 */ /* 0x000fe20000400000 */
[----:B------:R-:W-:-:S02]  /*0670*/  FSEL R26, R15, 1, P4 ;  /* 0x3f8000000f1a7808 */ /* 0x000fc40002000000 */
[C---:B------:R-:W-:Y:S01]  /*0680*/  FSETP.GEU.AND P5, PT, R13.reuse, 1.175494350822287508e-38, PT ;  /* 0x008000000d00780b */ /* 0x040fe20003fae000 */
[----:B------:R-:W-:Y:S01]  /*0690*/  @P2 FMUL R13, R13, 0.25 ;  /* 0x3e8000000d0d2820 */ /* 0x000fe20000400000 */
[----:B----4-:R-:W-:Y:S02]  /*06a0*/  FSETP.GT.AND P4, PT, R21, 8.50705917302346158658e+37, PT ;  /* 0x7e8000001500780b */ /* 0x010fe40003f84000 */
[----:B------:R-:W-:Y:S02]  /*06b0*/  FSEL R25, R15, 1, P2 ;  /* 0x3f8000000f197808 */ /* 0x000fe40001000000 */
[C---:B------:R-:W-:Y:S01]  /*06c0*/  FSETP.GEU.AND P2, PT, R11.reuse, 1.175494350822287508e-38, PT ;  /* 0x008000000b00780b */ /* 0x040fe20003f4e000 */
[----:B------:R-:W-:Y:S01]  /*06d0*/  @P6 FMUL R11, R11, 0.25 ;  /* 0x3e8000000b0b6820 */ /* 0x000fe20000400000 */
[----:B------:R-:W-:Y:S02]  /*06e0*/  FSEL R27, R15, 1, P6 ;  /* 0x3f8000000f1b7808 */ /* 0x000fe40003000000 */
[C---:B------:R-:W-:Y:S01]  /*06f0*/  FSETP.GEU.AND P6, PT, R21.reuse, 1.175494350822287508e-38, PT ;  /* 0x008000001500780b */ /* 0x040fe20003fce000 */
[----:B------:R-:W1:Y:S04]  /*0700*/  MUFU.RCP R9, R9 ;  /* 0x0000000900097308 */ /* 0x000e680000001000 */
[----:B------:R-:W-:-:S04]  /*0710*/  @P4 FMUL R21, R21, 0.25 ;  /* 0x3e80000015154820 */ /* 0x000fc80000400000 */
[----:B------:R-:W2:Y:S04]  /*0720*/  MUFU.RCP R22, R10 ;  /* 0x0000000a00167308 */ /* 0x000ea80000001000 */
[----:B------:R-:W-:-:S04]  /*0730*/  @!P6 FMUL R21, R21, 16777216 ;  /* 0x4b8000001515e820 */ /* 0x000fc80000400000 */
[----:B------:R1:W-:Y:S01]  /*0740*/  MUFU.RCP R10, R21 ;  /* 0x00000015000a7308 */ /* 0x0003e20000001000 */
[----:B------:R-:W-:Y:S01]  /*0750*/  @!P2 FMUL R11, R11, 16777216 ;  /* 0x4b8000000b0ba820 */ /* 0x000fe20000400000 */
[----:B-1----:R-:W-:Y:S02]  /*0760*/  FMUL R21, R9, R8 ;  /* 0x0000000809157220 */ /* 0x002fe40000400000 */
[----:B------:R-:W1:Y:S04]  /*0770*/  LDC.64 R8, c[0x0][0x228] ;  /* 0x00008a00ff087b82 */ /* 0x000e680000000a00 */
[----:B------:R-:W3:Y:S01]  /*0780*/  MUFU.RCP R29, R12 ;  /* 0x0000000c001d7308 */ /* 0x000ee20000001000 */
[----:B------:R-:W-:Y:S01]  /*0790*/  @!P3 FMUL R14, R14, 16777216 ;  /* 0x4b8000000e0eb820 */ /* 0x000fe20000400000 */
[----:B------:R-:W-:-:S06]  /*07a0*/  FSEL R15, R15, 1, P4 ;  /* 0x3f8000000f0f7808 */ /* 0x000fcc0002000000 */
[----:B------:R-:W4:Y:S01]  /*07b0*/  MUFU.RCP R11, R11 ;  /* 0x0000000b000b7308 */ /* 0x000f220000001000 */
[----:B------:R-:W-:Y:S01]  /*07c0*/  @!P6 FMUL R15, R15, 16777216 ;  /* 0x4b8000000f0fe820 */ /* 0x000fe20000400000 */
[----:B--2---:R-:W-:Y:S01]  /*07d0*/  FMUL R19, R22, R19 ;  /* 0x0000001316137220 */ /* 0x004fe20000400000 */
[----:B------:R-:W-:-:S05]  /*07e0*/  @!P2 FMUL R27, R27, 16777216 ;  /* 0x4b8000001b1ba820 */ /* 0x000fca0000400000 */
[----:B------:R-:W2:Y:S01]  /*07f0*/  MUFU.RCP R14, R14 ;  /* 0x0000000e000e7308 */ /* 0x000ea20000001000 */
[----:B---3--:R-:W-:Y:S01]  /*0800*/  FMUL R20, R29, R20 ;  /* 0x000000141d147220 */ /* 0x008fe20000400000 */
[----:B------:R-:W-:Y:S01]  /*0810*/  FMUL R10, R10, R15 ;  /* 0x0000000f0a0a7220 */ /* 0x000fe20000400000 */
[----:B------:R-:W-:Y:S01]  /*0820*/  FMUL R12, R19, R6 ;  /* 0x00000006130c7220 */ /* 0x000fe20000400000 */
[----:B------:R-:W-:Y:S01]  /*0830*/  FMUL R19, R21, R5 ;  /* 0x0000000515137220 */ /* 0x000fe20000400000 */
[----:B------:R-:W-:Y:S01]  /*0840*/  FMUL R20, R20, R7 ;  /* 0x0000000714147220 */ /* 0x000fe20000400000 */
[----:B------:R-:W-:Y:S01]  /*0850*/  FMUL R24, R24, R4 ;  /* 0x0000000418187220 */ /* 0x000fe20000400000 */
[----:B----4-:R-:W-:Y:S01]  /*0860*/  FMUL R27, R11, R27 ;  /* 0x0000001b0b1b7220 */ /* 0x010fe20000400000 */
[----:B------:R-:W-:Y:S01]  /*0870*/  FMUL R28, R10, R23 ;  /* 0x000000170a1c7220 */ /* 0x000fe20000400000 */
[----:B------:R-:W-:Y:S02]  /*0880*/  CS2R R4, SRZ ;  /* 0x0000000000047805 */ /* 0x000fe4000001ff00 */
[----:B------:R-:W-:Y:S01]  /*0890*/  CS2R R6, SRZ ;  /* 0x0000000000067805 */ /* 0x000fe2000001ff00 */
[----:B-1----:R-:W-:-:S04]  /*08a0*/  IMAD.WIDE R10, R0, 0x4, R8 ;  /* 0x00000004000a7825 */ /* 0x002fc800078e0208 */
[----:B------:R-:W-:Y:S01]  /*08b0*/  @!P3 FMUL R26, R26, 16777216 ;  /* 0x4b8000001a1ab820 */ /* 0x000fe20000400000 */
[----:B------:R-:W-:Y:S01]  /*08c0*/  IMAD.WIDE R22, R2, 0x4, R8 ;  /* 0x0000000402167825 */ /* 0x000fe200078e0208 */
[----:B------:R1:W3:Y:S03]  /*08d0*/  @!P1 LDG.E.EL.128 R4, desc[UR4][R10.64] ;  /* 0x000000040a049981 */ /* 0x0002e6000c2e1d00 */
[----:B--2---:R-:W-:Y:S01]  /*08e0*/  FMUL R26, R14, R26 ;  /* 0x0000001a0e1a7220 */ /* 0x004fe20000400000 */
[----:B------:R-:W-:Y:S01]  /*08f0*/  CS2R R8, SRZ ;  /* 0x0000000000087805 */ /* 0x000fe2000001ff00 */
[----:B0-----:R-:W-:Y:S01]  /*0900*/  IMAD.WIDE R14, R0, 0x4, R30 ;  /* 0x00000004000e7825 */ /* 0x001fe200078e021e */
[----:B-1----:R-:W-:-:S06]  /*0910*/  CS2R R10, SRZ ;  /* 0x00000000000a7805 */ /* 0x002fcc000001ff00 */
[----:B------:R0:W3:Y:S01]  /*0920*/  @!P1 LDG.E.EL.128 R8, desc[UR4][R14.64] ;  /* 0x000000040e089981 */ /* 0x0000e2000c2e1d00 */
[----:B------:R-:W-:-:S06]  /*0930*/  @!P5 FMUL R13, R13, 16777216 ;  /* 0x4b8000000d0dd820 */ /* 0x000fcc0000400000 */
[----:B------:R-:W1:Y:S01]  /*0940*/  MUFU.RCP R13, R13 ;  /* 0x0000000d000d7308 */ /* 0x000e620000001000 */
[----:B------:R-:W-:Y:S01]  /*0950*/  @!P5 FMUL R25, R25, 16777216 ;  /* 0x4b8000001919d820 */ /* 0x000fe20000400000 */
[----:B0-----:R-:W-:Y:S01]  /*0960*/  CS2R R14, SRZ ;  /* 0x00000000000e7805 */ /* 0x001fe2000001ff00 */
[----:B------:R-:W-:-:S04]  /*0970*/  IMAD.WIDE R30, R2, 0x4, R30 ;  /* 0x00000004021e7825 */ /* 0x000fc800078e021e */
[----:B-1----:R-:W-:Y:S01]  /*0980*/  FMUL R25, R13, R25 ;  /* 0x000000190d197220 */ /* 0x002fe20000400000 */
[----:B---3--:R-:W-:Y:S01]  /*0990*/  FFMA R6, R12, R6, R10 ;  /* 0x000000060c067223 */ /* 0x008fe2000000000a */
[----:B------:R-:W-:Y:S01]  /*09a0*/  CS2R R12, SRZ ;  /* 0x00000000000c7805 */ /* 0x000fe2000001ff00 */
[----:B------:R-:W-:Y:S01]  /*09b0*/  FFMA R7, R20, R7, R11 ;  /* 0x0000000714077223 */ /* 0x000fe2000000000b */
[----:B------:R-:W-:Y:S01]  /*09c0*/  CS2R R20, SRZ ;  /* 0x0000000000147805 */ /* 0x000fe2000001ff00 */
[----:B------:R-:W0:Y:S03]  /*09d0*/  LDC.64 R10, c[0x0][0x238] ;  /* 0x00008e00ff0a7b82 */ /* 0x000e260000000a00 */
[----:B------:R1:W2:Y:S02]  /*09e0*/  @!P0 LDG.E.EL.128 R12, desc[UR4][R22.64] ;  /* 0x00000004160c8981 */ /* 0x0002a4000c2e1d00 */
[----:B-1----:R-:W-:-:S06]  /*09f0*/  CS2R R22, SRZ ;  /* 0x0000000000167805 */ /* 0x002fcc000001ff00 */
[----:B------:R-:W2:Y:S01]  /*0a00*/  @!P0 LDG.E.EL.128 R20, desc[UR4][R30.64] ;  /* 0x000000041e148981 */ /* 0x000ea2000c2e1d00 */
[----:B------:R-:W-:Y:S01]  /*0a10*/  FFMA R5, R19, R5, R9 ;  /* 0x0000000513057223 */ /* 0x000fe20000000009 */
[----:B------:R-:W-:Y:S01]  /*0a20*/  FFMA R4, R24, R4, R8 ;  /* 0x0000000418047223 */ /* 0x000fe20000000008 */
[----:B------:R-:W-:Y:S01]  /*0a30*/  FSETP.GEU.AND P2, PT, R7, RZ, PT ;  /* 0x000000ff0700720b */ /* 0x000fe20003f4e000 */
[----:B------:R-:W-:Y:S01]  /*0a40*/  FMUL R27, R27, R18 ;  /* 0x000000121b1b7220 */ /* 0x000fe20000400000 */
[----:B------:R-:W-:Y:S01]  /*0a50*/  FSETP.GEU.AND P3, PT, R6, RZ, PT ;  /* 0x000000ff0600720b */ /* 0x000fe20003f6e000 */
[----:B------:R-:W-:Y:S01]  /*0a60*/  FMUL R26, R26, R17 ;  /* 0x000000111a1a7220 */ /* 0x000fe20000400000 */
[----:B------:R-:W-:Y:S01]  /*0a70*/  FSETP.GEU.AND P4, PT, R5, RZ, PT ;  /* 0x000000ff0500720b */ /* 0x000fe20003f8e000 */
[----:B------:R-:W-:Y:S01]  /*0a80*/  FMUL R25, R25, R16 ;  /* 0x0000001019197220 */ /* 0x000fe20000400000 */
[----:B------:R-:W-:Y:S01]  /*0a90*/  FSETP.GEU.AND P5, PT, R4, RZ, PT ;  /* 0x000000ff0400720b */ /* 0x000fe20003fae000 */
[----:B0-----:R-:W-:Y:S01]  /*0aa0*/  IMAD.WIDE R10, R3, 0x4, R10 ;  /* 0x00000004030a7825 */ /* 0x001fe200078e020a */
[----:B------:R-:W-:-:S02]  /*0ab0*/  SEL R7, R7, RZ, P2 ;  /* 0x000000ff07077207 */ /* 0x000fc40001000000 */
[----:B------:R-:W-:Y:S02]  /*0ac0*/  SEL R6, R6, RZ, P3 ;  /* 0x000000ff06067207 */ /* 0x000fe40001800000 */
[----:B------:R-:W-:Y:S02]  /*0ad0*/  SEL R5, R5, RZ, P4 ;  /* 0x000000ff05057207 */ /* 0x000fe40002000000 */
[----:B------:R-:W-:-:S05]  /*0ae0*/  SEL R4, R4, RZ, P5 ;  /* 0x000000ff04047207 */ /* 0x000fca0002800000 */
[----:B------:R0:W-:Y:S01]  /*0af0*/  @!P1 STG.E.128 desc[UR4][R10.64], R4 ;  /* 0x000000040a009986 */ /* 0x0001e2000c101d04 */
[----:B--2---:R-:W-:Y:S01]  /*0b00*/  FFMA R15, R28, R15, R23 ;  /* 0x0000000f1c0f7223 */ /* 0x004fe20000000017 */
[----:B------:R-:W-:Y:S01]  /*0b10*/  FFMA R14, R27, R14, R22 ;  /* 0x0000000e1b0e7223 */ /* 0x000fe20000000016 */
[----:B------:R-:W-:Y:S01]  /*0b20*/  FFMA R13, R26, R13, R21 ;  /* 0x0000000d1a0d7223 */ /* 0x000fe20000000015 */
[----:B------:R-:W-:Y:S02]  /*0b30*/  FFMA R12, R25, R12, R20 ;  /* 0x0000000c190c7223 */ /* 0x000fe40000000014 */
[----:B------:R-:W-:Y:S02]  /*0b40*/  FSETP.GEU.AND P1, PT, R15, RZ, PT ;  /* 0x000000ff0f00720b */ /* 0x000fe40003f2e000 */
[----:B------:R-:W-:Y:S02]  /*0b50*/  FSETP.GEU.AND P2, PT, R14, RZ, PT ;  /* 0x000000ff0e00720b */ /* 0x000fe40003f4e000 */
[----:B------:R-:W-:-:S02]  /*0b60*/  FSETP.GEU.AND P3, PT, R13, RZ, PT ;  /* 0x000000ff0d00720b */ /* 0x000fc40003f6e000 */
[----:B------:R-:W-:Y:S02]  /*0b70*/  FSETP.GEU.AND P4, PT, R12, RZ, PT ;  /* 0x000000ff0c00720b */ /* 0x000fe40003f8e000 */
[----:B------:R-:W-:Y:S02]  /*0b80*/  SEL R15, R15, RZ, P1 ;  /* 0x000000ff0f0f7207 */ /* 0x000fe40000800000 */
[----:B------:R-:W-:Y:S02]  /*0b90*/  SEL R14, R14, RZ, P2 ;  /* 0x000000ff0e0e7207 */ /* 0x000fe40001000000 */
[----:B------:R-:W-:Y:S02]  /*0ba0*/  SEL R13, R13, RZ, P3 ;  /* 0x000000ff0d0d7207 */ /* 0x000fe40001800000 */
[----:B------:R-:W-:Y:S01]  /*0bb0*/  SEL R12, R12, RZ, P4 ;  /* 0x000000ff0c0c7207 */ /* 0x000fe20002000000 */
[----:B0-----:R-:W-:Y:S06]  /*0bc0*/  @P0 EXIT ;  /* 0x000000000000094d */ /* 0x001fec0003800000 */
[----:B------:R-:W-:Y:S01]  /*0bd0*/  STG.E.128 desc[UR4][R10.64+0x800], R12 ;  /* 0x0008000c0a007986 */ /* 0x000fe2000c101d04 */
[----:B------:R-:W-:Y:S05]  /*0be0*/  EXIT ;  /* 0x000000000000794d */ /* 0x000fea0003800000 */
.L_x_0:
[----:B------:R-:W-:-:S00]  /*0bf0*/  BRA `(.L_x_0) ;  /* 0xfffffffc00fc7947 */ /* 0x000fc0000383ffff */
[----:B------:R-:W-:-:S00]  /*0c00*/  NOP ;  /* 0x0000000000007918 */ /* 0x000fc00000000000 */
[----:B------:R-:W-:-:S00]  /*0c10*/  NOP ;  /* 0x0000000000007918 */ /* 0x000fc00000000000 */
[----:B------:R-:W-:-:S00]  /*0c20*/  NOP ;  /* 0x0000000000007918 */ /* 0x000fc00000000000 */
[----:B------:R-:W-:-:S00]  /*0c30*/  NOP ;  /* 0x0000000000007918 */ /* 0x000fc00000000000 */
[----:B------:R-:W-:-:S00]  /*0c40*/  NOP ;  /* 0x0000000000007918 */ /* 0x000fc00000000000 */
[----:B------:R-:W-:-:S00]  /*0c50*/  NOP ;  /* 0x0000000000007918 */ /* 0x000fc00000000000 */
[----:B------:R-:W-:-:S00]  /*0c60*/  NOP ;  /* 0x0000000000007918 */ /* 0x000fc00000000000 */
[----:B------:R-:W-:-:S00]  /*0c70*/  NOP ;  /* 0x0000000000007918 */ /* 0x000fc00000000000 */
.L_x_1:


//--------------------- .nv.global.init           --------------------------
	.section	.nv.global.init,"aw",@progbits
.nv.global.init:
	.type		_$_str,@object
	.size		_$_str,(_$_str_$_2 - _$_str)
_$_str:
        /*0000*/ 	.byte	0x5f, 0x5f, 0x43, 0x55, 0x44, 0x41, 0x5f, 0x46, 0x54, 0x5a, 0x00
	.type		_$_str_$_2,@object
	.size		_$_str_$_2,(.L_1 - _$_str_$_2)
_$_str_$_2:
        /*000b*/ 	.byte	0x5f, 0x5f, 0x43, 0x55, 0x44, 0x41, 0x5f, 0x50, 0x52, 0x45, 0x43, 0x5f, 0x53, 0x51, 0x52, 0x54
        /*001b*/ 	.byte	0x00
.L_1:


//--------------------- .nv.constant0.triton_poi_fused__native_batch_norm_legit_no_training_relu_48 --------------------------
	.section	.nv.constant0.triton_poi_fused__native_batch_norm_legit_no_training_relu_48,"a",@progbits
	.sectionflags	@""
	.align	4
.nv.constant0.triton_poi_fused__native_batch_norm_legit_no_training_relu_48:
	.zero		580
